	.headerflags	@"EF_CUDA_TEXMODE_UNIFIED EF_CUDA_64BIT_ADDRESS EF_CUDA_SM89 EF_CUDA_VIRTUAL_SM(EF_CUDA_SM89)"
	.elftype	@"ET_EXEC"


//--------------------- .nv.info                  --------------------------
	.section	.nv.info,"",@"SHT_CUDA_INFO"
	.align	4


	//----- nvinfo : EIATTR_REGCOUNT
	.align		4
        /*0000*/ 	.byte	0x04, 0x2f
        /*0002*/ 	.short	(.L_1 - .L_0)
	.align		4
.L_0:
        /*0004*/ 	.word	index@(triton__0d1d2d3d45de)
        /*0008*/ 	.word	0x00000014


	//----- nvinfo : EIATTR_MAX_STACK_SIZE
	.align		4
.L_1:
        /*000c*/ 	.byte	0x04, 0x23
        /*000e*/ 	.short	(.L_3 - .L_2)
	.align		4
.L_2:
        /*0010*/ 	.word	index@(triton__0d1d2d3d45de)
        /*0014*/ 	.word	0x00000000


	//----- nvinfo : EIATTR_MIN_STACK_SIZE
	.align		4
.L_3:
        /*0018*/ 	.byte	0x04, 0x12
        /*001a*/ 	.short	(.L_5 - .L_4)
	.align		4
.L_4:
        /*001c*/ 	.word	index@(triton__0d1d2d3d45de)
        /*0020*/ 	.word	0x00000000


	//----- nvinfo : EIATTR_FRAME_SIZE
	.align		4
.L_5:
        /*0024*/ 	.byte	0x04, 0x11
        /*0026*/ 	.short	(.L_7 - .L_6)
	.align		4
.L_6:
        /*0028*/ 	.word	index@(triton__0d1d2d3d45de)
        /*002c*/ 	.word	0x00000000
.L_7:


//--------------------- .nv.info.triton__0d1d2d3d45de --------------------------
	.section	.nv.info.triton__0d1d2d3d45de,"",@"SHT_CUDA_INFO"
	.align	4


	//----- nvinfo : EIATTR_CUDA_API_VERSION
	.align		4
        /*0000*/ 	.byte	0x04, 0x37
        /*0002*/ 	.short	(.L_9 - .L_8)
.L_8:
        /*0004*/ 	.word	0x0000007b


	//----- nvinfo : EIATTR_PARAM_CBANK
	.align		4
.L_9:
        /*0008*/ 	.byte	0x04, 0x0a
        /*000a*/ 	.short	(.L_11 - .L_10)
	.align		4
.L_10:
        /*000c*/ 	.word	index@(.nv.constant0.triton__0d1d2d3d45de)
        /*0010*/ 	.short	0x0160
        /*0012*/ 	.short	0x0028


	//----- nvinfo : EIATTR_CBANK_PARAM_SIZE
	.align		4
.L_11:
        /*0014*/ 	.byte	0x03, 0x19
        /*0016*/ 	.short	0x0028


	//----- nvinfo : EIATTR_KPARAM_INFO
	.align		4
        /*0018*/ 	.byte	0x04, 0x17
        /*001a*/ 	.short	(.L_13 - .L_12)
.L_12:
        /*001c*/ 	.word	0x00000000
        /*0020*/ 	.short	0x0005
        /*0022*/ 	.short	0x0024
        /*0024*/ 	.byte	0x00, 0xf0, 0x11, 0x00


	//----- nvinfo : EIATTR_KPARAM_INFO
	.align		4
.L_13:
        /*0028*/ 	.byte	0x04, 0x17
        /*002a*/ 	.short	(.L_15 - .L_14)
.L_14:
        /*002c*/ 	.word	0x00000000
        /*0030*/ 	.short	0x0004
        /*0032*/ 	.short	0x0020
        /*0034*/ 	.byte	0x00, 0xf0, 0x11, 0x00


	//----- nvinfo : EIATTR_KPARAM_INFO
	.align		4
.L_15:
        /*0038*/ 	.byte	0x04, 0x17
        /*003a*/ 	.short	(.L_17 - .L_16)
.L_16:
        /*003c*/ 	.word	0x00000000
        /*0040*/ 	.short	0x0003
        /*0042*/ 	.short	0x0018
        /*0044*/ 	.byte	0x00, 0xf0, 0x21, 0x00


	//----- nvinfo : EIATTR_KPARAM_INFO
	.align		4
.L_17:
        /*0048*/ 	.byte	0x04, 0x17
        /*004a*/ 	.short	(.L_19 - .L_18)
.L_18:
        /*004c*/ 	.word	0x00000000
        /*0050*/ 	.short	0x0002
        /*0052*/ 	.short	0x0010
        /*0054*/ 	.byte	0x00, 0xf0, 0x21, 0x00


	//----- nvinfo : EIATTR_KPARAM_INFO
	.align		4
.L_19:
        /*0058*/ 	.byte	0x04, 0x17
        /*005a*/ 	.short	(.L_21 - .L_20)
.L_20:
        /*005c*/ 	.word	0x00000000
        /*0060*/ 	.short	0x0001
        /*0062*/ 	.short	0x0008
        /*0064*/ 	.byte	0x00, 0xf0, 0x21, 0x00


	//----- nvinfo : EIATTR_KPARAM_INFO
	.align		4
.L_21:
        /*0068*/ 	.byte	0x04, 0x17
        /*006a*/ 	.short	(.L_23 - .L_22)
.L_22:
        /*006c*/ 	.word	0x00000000
        /*0070*/ 	.short	0x0000
        /*0072*/ 	.short	0x0000
        /*0074*/ 	.byte	0x00, 0xf0, 0x21, 0x00


	//----- nvinfo : EIATTR_MAXREG_COUNT
	.align		4
.L_23:
        /*0078*/ 	.byte	0x03, 0x1b
        /*007a*/ 	.short	0x00ff


	//----- nvinfo : EIATTR_EXIT_INSTR_OFFSETS
	.align		4
        /*007c*/ 	.byte	0x04, 0x1c
        /*007e*/ 	.short	(.L_25 - .L_24)


	//   ....[0]....
.L_24:
        /*0080*/ 	.word	0x00000540


	//   ....[1]....
        /*0084*/ 	.word	0x00000560


	//----- nvinfo : EIATTR_MAX_THREADS
	.align		4
.L_25:
        /*0088*/ 	.byte	0x04, 0x05
        /*008a*/ 	.short	(.L_27 - .L_26)
.L_26:
        /*008c*/ 	.word	0x00000100
        /*0090*/ 	.word	0x00000001
        /*0094*/ 	.word	0x00000001
.L_27:


//--------------------- .nv.rel.action            --------------------------
	.section	.nv.rel.action,"",@"SHT_CUDA_RELOCINFO"
	.align	8
	.sectionentsize	8
        /*0000*/ 	.byte	0x73, 0x00, 0x00, 0x00, 0x00, 0x00, 0x00, 0x00, 0x00, 0x00, 0x00, 0x11, 0x25, 0x00, 0x05, 0x36


//--------------------- .nv.constant0.triton__0d1d2d3d45de --------------------------
	.section	.nv.constant0.triton__0d1d2d3d45de,"a",@progbits
	.align	4
.nv.constant0.triton__0d1d2d3d45de:
	.zero		392


//--------------------- .text.triton__0d1d2d3d45de --------------------------
	.section	.text.triton__0d1d2d3d45de,"ax",@progbits
	.sectioninfo	@"SHI_REGISTERS=20"
	.align	128
        .global         triton__0d1d2d3d45de
        .type           triton__0d1d2d3d45de,@function
        .size           triton__0d1d2d3d45de,(.L_x_1 - triton__0d1d2d3d45de)
        .other          triton__0d1d2d3d45de,@"STO_CUDA_ENTRY STV_DEFAULT"
triton__0d1d2d3d45de:
.text.triton__0d1d2d3d45de:
[----:B------:R-:W-:-:S02]  /*0000*/  IMAD.MOV.U32 R1, RZ, RZ, c[0x0][0x28] ;  /* 0x00000a00ff017624 */ /* 0x000fc400078e00ff */
[----:B------:R-:W-:Y:S01]  /*0010*/  IABS R9, c[0x0][0x180] ;  /* 0x0000600000097a13 */ /* 0x000fe20000000000 */
[----:B------:R-:W0:Y:S01]  /*0020*/  S2R R0, SR_TID.X ;  /* 0x0000000000007919 */ /* 0x000e220000002100 */
[----:B------:R-:W-:Y:S01]  /*0030*/  PRMT R14, RZ, 0x7610, R14 ;  /* 0x00007610ff0e7816 */ /* 0x000fe2000000000e */
[----:B------:R-:W-:Y:S01]  /*0040*/  CS2R R12, SRZ ;  /* 0x00000000000c7805 */ /* 0x000fe2000001ff00 */
[----:B------:R-:W1:Y:S01]  /*0050*/  I2F.RP R5, R9 ;  /* 0x0000000900057306 */ /* 0x000e620000209400 */
[----:B------:R-:W2:Y:S01]  /*0060*/  S2R R7, SR_CTAID.X ;  /* 0x0000000000077919 */ /* 0x000ea20000002500 */
[----:B------:R-:W-:Y:S01]  /*0070*/  PRMT R15, RZ, 0x7610, R15 ;  /* 0x00007610ff0f7816 */ /* 0x000fe2000000000f */
[----:B------:R-:W-:Y:S01]  /*0080*/  ULDC.64 UR4, c[0x0][0x118] ;  /* 0x0000460000047ab9 */ /* 0x000fe20000000a00 */
[----:B------:R-:W-:-:S04]  /*0090*/  IMAD.MOV.U32 R16, RZ, RZ, RZ ;  /* 0x000000ffff107224 */ /* 0x000fc800078e00ff */
[----:B-1----:R-:W1:Y:S01]  /*00a0*/  MUFU.RCP R5, R5 ;  /* 0x0000000500057308 */ /* 0x002e620000001000 */
[----:B0-----:R-:W-:-:S05]  /*00b0*/  IMAD.SHL.U32 R0, R0, 0x2, RZ ;  /* 0x0000000200007824 */ /* 0x001fca00078e00ff */
[----:B------:R-:W-:-:S05]  /*00c0*/  LOP3.LUT R0, R0, 0x1fe, RZ, 0xc0, !PT ;  /* 0x000001fe00007812 */ /* 0x000fca00078ec0ff */
[----:B--2---:R-:W-:Y:S01]  /*00d0*/  IMAD R0, R7, 0x200, R0 ;  /* 0x0000020007007824 */ /* 0x004fe200078e0200 */
[----:B-1----:R-:W-:-:S04]  /*00e0*/  IADD3 R2, R5, 0xffffffe, RZ ;  /* 0x0ffffffe05027810 */ /* 0x002fc80007ffe0ff */
[----:B------:R0:W1:Y:S01]  /*00f0*/  F2I.FTZ.U32.TRUNC.NTZ R3, R2 ;  /* 0x0000000200037305 */ /* 0x000062000021f000 */
[----:B------:R-:W-:-:S04]  /*0100*/  IADD3 R4, R0, 0x1, RZ ;  /* 0x0000000100047810 */ /* 0x000fc80007ffe0ff */
[----:B------:R-:W-:Y:S02]  /*0110*/  IABS R7, R4 ;  /* 0x0000000400077213 */ /* 0x000fe40000000000 */
[----:B------:R-:W-:Y:S02]  /*0120*/  LOP3.LUT R4, R4, c[0x0][0x180], RZ, 0x3c, !PT ;  /* 0x0000600004047a12 */ /* 0x000fe400078e3cff */
[----:B0-----:R-:W-:Y:S02]  /*0130*/  MOV R2, RZ ;  /* 0x000000ff00027202 */ /* 0x001fe40000000f00 */
[----:B------:R-:W-:Y:S01]  /*0140*/  ISETP.GE.AND P1, PT, R4, RZ, PT ;  /* 0x000000ff0400720c */ /* 0x000fe20003f26270 */
[----:B-1----:R-:W-:-:S04]  /*0150*/  IMAD.MOV R6, RZ, RZ, -R3 ;  /* 0x000000ffff067224 */ /* 0x002fc800078e0a03 */
[----:B------:R-:W-:Y:S01]  /*0160*/  IMAD R5, R6, R9, RZ ;  /* 0x0000000906057224 */ /* 0x000fe200078e02ff */
[----:B------:R-:W-:-:S03]  /*0170*/  IABS R6, R0 ;  /* 0x0000000000067213 */ /* 0x000fc60000000000 */
[----:B------:R-:W-:-:S06]  /*0180*/  IMAD.HI.U32 R2, R3, R5, R2 ;  /* 0x0000000503027227 */ /* 0x000fcc00078e0002 */
[----:B------:R-:W-:-:S04]  /*0190*/  IMAD.HI.U32 R3, R2, R6, RZ ;  /* 0x0000000602037227 */ /* 0x000fc800078e00ff */
[----:B------:R-:W-:-:S04]  /*01a0*/  IMAD.HI.U32 R5, R2, R7, RZ ;  /* 0x0000000702057227 */ /* 0x000fc800078e00ff */
[----:B------:R-:W-:Y:S02]  /*01b0*/  IMAD.MOV R2, RZ, RZ, -R3 ;  /* 0x000000ffff027224 */ /* 0x000fe400078e0a03 */
[----:B------:R-:W-:Y:S02]  /*01c0*/  IMAD.MOV R8, RZ, RZ, -R5 ;  /* 0x000000ffff087224 */ /* 0x000fe400078e0a05 */
[C---:B------:R-:W-:Y:S02]  /*01d0*/  IMAD R2, R9.reuse, R2, R6 ;  /* 0x0000000209027224 */ /* 0x040fe400078e0206 */
[----:B------:R-:W-:-:S03]  /*01e0*/  IMAD R6, R9, R8, R7 ;  /* 0x0000000809067224 */ /* 0x000fc600078e0207 */
[C---:B------:R-:W-:Y:S02]  /*01f0*/  ISETP.GT.U32.AND P4, PT, R9.reuse, R2, PT ;  /* 0x000000020900720c */ /* 0x040fe40003f84070 */
[----:B------:R-:W-:-:S11]  /*0200*/  ISETP.GT.U32.AND P5, PT, R9, R6, PT ;  /* 0x000000060900720c */ /* 0x000fd60003fa4070 */
[----:B------:R-:W-:Y:S01]  /*0210*/  @!P4 IMAD.IADD R2, R2, 0x1, -R9 ;  /* 0x000000010202c824 */ /* 0x000fe200078e0a09 */
[----:B------:R-:W-:Y:S02]  /*0220*/  @!P4 IADD3 R3, R3, 0x1, RZ ;  /* 0x000000010303c810 */ /* 0x000fe40007ffe0ff */
[-C--:B------:R-:W-:Y:S02]  /*0230*/  @!P5 IADD3 R6, R6, -R9.reuse, RZ ;  /* 0x800000090606d210 */ /* 0x080fe40007ffe0ff */
[-C--:B------:R-:W-:Y:S02]  /*0240*/  ISETP.GE.U32.AND P2, PT, R2, R9.reuse, PT ;  /* 0x000000090200720c */ /* 0x080fe40003f46070 */
[----:B------:R-:W-:Y:S02]  /*0250*/  ISETP.GE.U32.AND P3, PT, R6, R9, PT ;  /* 0x000000090600720c */ /* 0x000fe40003f66070 */
[----:B------:R-:W-:Y:S02]  /*0260*/  LOP3.LUT R2, R0, c[0x0][0x180], RZ, 0x3c, !PT ;  /* 0x0000600000027a12 */ /* 0x000fe400078e3cff */
[----:B------:R-:W-:-:S02]  /*0270*/  @!P5 IADD3 R5, R5, 0x1, RZ ;  /* 0x000000010505d810 */ /* 0x000fc40007ffe0ff */
[----:B------:R-:W-:Y:S02]  /*0280*/  ISETP.GE.AND P0, PT, R2, RZ, PT ;  /* 0x000000ff0200720c */ /* 0x000fe40003f06270 */
[----:B------:R-:W-:-:S03]  /*0290*/  LOP3.LUT R2, RZ, c[0x0][0x180], RZ, 0x33, !PT ;  /* 0x00006000ff027a12 */ /* 0x000fc600078e33ff */
[----:B------:R-:W-:Y:S02]  /*02a0*/  @P2 IADD3 R3, R3, 0x1, RZ ;  /* 0x0000000103032810 */ /* 0x000fe40007ffe0ff */
[----:B------:R-:W-:Y:S02]  /*02b0*/  @P3 IADD3 R5, R5, 0x1, RZ ;  /* 0x0000000105053810 */ /* 0x000fe40007ffe0ff */
[----:B------:R-:W-:-:S03]  /*02c0*/  ISETP.NE.AND P2, PT, RZ, c[0x0][0x180], PT ;  /* 0x00006000ff007a0c */ /* 0x000fc60003f45270 */
[----:B------:R-:W-:Y:S02]  /*02d0*/  @!P1 IMAD.MOV R5, RZ, RZ, -R5 ;  /* 0x000000ffff059224 */ /* 0x000fe400078e0a05 */
[----:B------:R-:W-:Y:S01]  /*02e0*/  @!P0 IMAD.MOV R3, RZ, RZ, -R3 ;  /* 0x000000ffff038224 */ /* 0x000fe200078e0a03 */
[----:B------:R-:W-:-:S04]  /*02f0*/  ISETP.GE.AND P0, PT, R0, c[0x0][0x184], PT ;  /* 0x0000610000007a0c */ /* 0x000fc80003f06270 */
[C---:B------:R-:W-:Y:S02]  /*0300*/  SEL R7, R2.reuse, R3, !P2 ;  /* 0x0000000302077207 */ /* 0x040fe40005000000 */
[----:B------:R-:W-:-:S03]  /*0310*/  SEL R2, R2, R5, !P2 ;  /* 0x0000000502027207 */ /* 0x000fc60005000000 */
[----:B------:R-:W-:-:S04]  /*0320*/  IMAD.HI R3, R7, 0x66666667, RZ ;  /* 0x6666666707037827 */ /* 0x000fc800078e02ff */
[----:B------:R-:W-:Y:S01]  /*0330*/  IMAD.HI R5, R2, 0x66666667, RZ ;  /* 0x6666666702057827 */ /* 0x000fe200078e02ff */
[----:B------:R-:W-:-:S04]  /*0340*/  SHF.R.U32.HI R4, RZ, 0x1f, R3 ;  /* 0x0000001fff047819 */ /* 0x000fc80000011603 */
[----:B------:R-:W-:Y:S02]  /*0350*/  SHF.R.U32.HI R6, RZ, 0x1f, R5 ;  /* 0x0000001fff067819 */ /* 0x000fe40000011605 */
[----:B------:R-:W-:Y:S02]  /*0360*/  LEA.HI.SX32 R4, R3, R4, 0x18 ;  /* 0x0000000403047211 */ /* 0x000fe400078fc2ff */
[----:B------:R-:W-:-:S03]  /*0370*/  LEA.HI.SX32 R5, R5, R6, 0x18 ;  /* 0x0000000605057211 */ /* 0x000fc600078fc2ff */
[----:B------:R-:W-:Y:S02]  /*0380*/  IMAD R4, R4, -0x280, R7 ;  /* 0xfffffd8004047824 */ /* 0x000fe400078e0207 */
[----:B------:R-:W-:Y:S01]  /*0390*/  IMAD R10, R5, -0x280, R2 ;  /* 0xfffffd80050a7824 */ /* 0x000fe200078e0202 */
[----:B------:R-:W-:-:S05]  /*03a0*/  MOV R5, 0x2 ;  /* 0x0000000200057802 */ /* 0x000fca0000000f00 */
[----:B------:R-:W-:-:S04]  /*03b0*/  IMAD.WIDE R2, R0, R5, c[0x0][0x160] ;  /* 0x0000580000027625 */ /* 0x000fc800078e0205 */
[-C--:B------:R-:W-:Y:S01]  /*03c0*/  IMAD.WIDE R8, R4, R5.reuse, c[0x0][0x170] ;  /* 0x00005c0004087625 */ /* 0x080fe200078e0205 */
[----:B------:R-:W2:Y:S03]  /*03d0*/  @!P0 LDG.E.EL R13, [R2.64] ;  /* 0x00000004020d8981 */ /* 0x000ea6000c2e1900 */
[-C--:B------:R-:W-:Y:S01]  /*03e0*/  IMAD.WIDE R10, R10, R5.reuse, c[0x0][0x170] ;  /* 0x00005c000a0a7625 */ /* 0x080fe200078e0205 */
[----:B------:R-:W3:Y:S03]  /*03f0*/  @!P0 LDG.E.EL.U16 R14, [R8.64] ;  /* 0x00000004080e8981 */ /* 0x000ee6000c2e1500 */
[CC--:B------:R-:W-:Y:S01]  /*0400*/  IMAD.WIDE R6, R0.reuse, R5.reuse, c[0x0][0x178] ;  /* 0x00005e0000067625 */ /* 0x0c0fe200078e0205 */
[----:B------:R-:W4:Y:S03]  /*0410*/  @!P0 LDG.E.EL.U16 R15, [R10.64] ;  /* 0x000000040a0f8981 */ /* 0x000f26000c2e1500 */
[----:B------:R-:W-:Y:S01]  /*0420*/  IMAD.WIDE R4, R0, R5, c[0x0][0x168] ;  /* 0x00005a0000047625 */ /* 0x000fe200078e0205 */
[----:B------:R-:W5:Y:S04]  /*0430*/  @!P0 LDG.E.EL R16, [R6.64] ;  /* 0x0000000406108981 */ /* 0x000f68000c2e1900 */
[----:B------:R-:W5:Y:S01]  /*0440*/  @!P0 LDG.E.EL R12, [R4.64] ;  /* 0x00000004040c8981 */ /* 0x000f62000c2e1900 */
[----:B--2---:R-:W-:-:S02]  /*0450*/  HADD2.F32 R0, -RZ, R13.H0_H0 ;  /* 0x2000000dff007230 */ /* 0x004fc40000004100 */
[----:B---3--:R-:W-:Y:S02]  /*0460*/  HADD2.F32 R17, -RZ, R14.H0_H0 ;  /* 0x2000000eff117230 */ /* 0x008fe40000004100 */
[----:B------:R-:W-:Y:S02]  /*0470*/  HADD2.F32 R13, -RZ, R13.H1_H1 ;  /* 0x3000000dff0d7230 */ /* 0x000fe40000004100 */
[----:B----4-:R-:W-:Y:S01]  /*0480*/  HADD2.F32 R14, -RZ, R15.H0_H0 ;  /* 0x2000000fff0e7230 */ /* 0x010fe20000004100 */
[----:B------:R-:W-:Y:S01]  /*0490*/  FADD R0, R0, R17 ;  /* 0x0000001100007221 */ /* 0x000fe20000000000 */
[----:B-----5:R-:W-:-:S03]  /*04a0*/  HADD2.F32 R15, -RZ, R16.H0_H0 ;  /* 0x20000010ff0f7230 */ /* 0x020fc60000004100 */
[----:B------:R-:W-:Y:S01]  /*04b0*/  FADD R13, R13, R14 ;  /* 0x0000000e0d0d7221 */ /* 0x000fe20000000000 */
[----:B------:R-:W-:Y:S01]  /*04c0*/  HADD2.F32 R16, -RZ, R16.H1_H1 ;  /* 0x30000010ff107230 */ /* 0x000fe20000004100 */
[----:B------:R-:W-:Y:S01]  /*04d0*/  FFMA R15, R15, 0.125, R0 ;  /* 0x3e0000000f0f7823 */ /* 0x000fe20000000000 */
[----:B------:R-:W-:-:S03]  /*04e0*/  HADD2.F32 R0, -RZ, R12.H0_H0 ;  /* 0x2000000cff007230 */ /* 0x000fc60000004100 */
[----:B------:R-:W-:Y:S01]  /*04f0*/  FFMA R13, R16, 0.125, R13 ;  /* 0x3e000000100d7823 */ /* 0x000fe2000000000d */
[----:B------:R-:W-:Y:S01]  /*0500*/  HADD2.F32 R12, -RZ, R12.H1_H1 ;  /* 0x3000000cff0c7230 */ /* 0x000fe20000004100 */
[----:B------:R-:W-:-:S04]  /*0510*/  FADD R0, R0, R15 ;  /* 0x0000000f00007221 */ /* 0x000fc80000000000 */
[----:B------:R-:W-:-:S05]  /*0520*/  FADD R13, R12, R13 ;  /* 0x0000000d0c0d7221 */ /* 0x000fca0000000000 */
[----:B------:R-:W-:Y:S01]  /*0530*/  F2FP.F16.F32.PACK_AB R13, R13, R0 ;  /* 0x000000000d0d723e */ /* 0x000fe200000000ff */
[----:B------:R-:W-:Y:S06]  /*0540*/  @P0 EXIT ;  /* 0x000000000000094d */ /* 0x000fec0003800000 */
[----:B------:R-:W-:Y:S01]  /*0550*/  STG.E [R2.64], R13 ;  /* 0x0000000d02007986 */ /* 0x000fe2000c101904 */
[----:B------:R-:W-:Y:S05]  /*0560*/  EXIT ;  /* 0x000000000000794d */ /* 0x000fea0003800000 */
.L_x_0:
[----:B------:R-:W-:-:S00]  /*0570*/  BRA `(.L_x_0) ;  /* 0xfffffff000007947 */ /* 0x000fc0000383ffff */
[----:B------:R-:W-:-:S00]  /*0580*/  NOP ;  /* 0x0000000000007918 */ /* 0x000fc00000000000 */
[----:B------:R-:W-:-:S00]  /*0590*/  NOP ;  /* 0x0000000000007918 */ /* 0x000fc00000000000 */
[----:B------:R-:W-:-:S00]  /*05a0*/  NOP ;  /* 0x0000000000007918 */ /* 0x000fc00000000000 */
[----:B------:R-:W-:-:S00]  /*05b0*/  NOP ;  /* 0x0000000000007918 */ /* 0x000fc00000000000 */
[----:B------:R-:W-:-:S00]  /*05c0*/  NOP ;  /* 0x0000000000007918 */ /* 0x000fc00000000000 */
[----:B------:R-:W-:-:S00]  /*05d0*/  NOP ;  /* 0x0000000000007918 */ /* 0x000fc00000000000 */
[----:B------:R-:W-:-:S00]  /*05e0*/  NOP ;  /* 0x0000000000007918 */ /* 0x000fc00000000000 */
[----:B------:R-:W-:-:S00]  /*05f0*/  NOP ;  /* 0x0000000000007918 */ /* 0x000fc00000000000 */
.L_x_1:
